//
// Generated by NVIDIA NVVM Compiler
//
// Compiler Build ID: CL-36424714
// Cuda compilation tools, release 13.0, V13.0.88
// Based on NVVM 20.0.0
//

.version 9.0
.target sm_100
.address_size 64

	// .globl	main_kernel0
// _ZZ12main_kernel0E8A_shared has been demoted
// _ZZ12main_kernel0E8B_shared has been demoted

.visible .entry main_kernel0(
	.param .u64 .ptr .align 1 main_kernel0_param_0,
	.param .u64 .ptr .align 1 main_kernel0_param_1,
	.param .u64 .ptr .align 1 main_kernel0_param_2
)
.maxntid 112
{
	.local .align 16 .b8 	__local_depot0[224];
	.reg .b64 	%SP;
	.reg .b64 	%SPL;
	.reg .pred 	%p<6>;
	.reg .b16 	%rs<7>;
	.reg .b32 	%r<64>;
	.reg .b32 	%f<317>;
	.reg .b64 	%rd<22>;
	// demoted variable
	.shared .align 4 .b8 _ZZ12main_kernel0E8A_shared[6272];
	// demoted variable
	.shared .align 4 .b8 _ZZ12main_kernel0E8B_shared[12544];
	mov.u64 	%SPL, __local_depot0;
	add.u64 	%rd1, %SPL, 0;
	mov.f32 	%f99, 0f00000000;
	st.local.v4.f32 	[%rd1], {%f99, %f99, %f99, %f99};
	st.local.v4.f32 	[%rd1+32], {%f99, %f99, %f99, %f99};
	st.local.v4.f32 	[%rd1+64], {%f99, %f99, %f99, %f99};
	st.local.v4.f32 	[%rd1+96], {%f99, %f99, %f99, %f99};
	st.local.v4.f32 	[%rd1+128], {%f99, %f99, %f99, %f99};
	st.local.v4.f32 	[%rd1+160], {%f99, %f99, %f99, %f99};
	st.local.v4.f32 	[%rd1+192], {%f99, %f99, %f99, %f99};
	st.local.v4.f32 	[%rd1+16], {%f99, %f99, %f99, %f99};
	st.local.v4.f32 	[%rd1+48], {%f99, %f99, %f99, %f99};
	st.local.v4.f32 	[%rd1+80], {%f99, %f99, %f99, %f99};
	st.local.v4.f32 	[%rd1+112], {%f99, %f99, %f99, %f99};
	st.local.v4.f32 	[%rd1+144], {%f99, %f99, %f99, %f99};
	st.local.v4.f32 	[%rd1+176], {%f99, %f99, %f99, %f99};
	st.local.v4.f32 	[%rd1+208], {%f99, %f99, %f99, %f99};
	mov.u32 	%r9, %tid.x;
	mov.u32 	%r10, %ctaid.x;
	cvt.u16.u32 	%rs1, %r9;
	mul.lo.s16 	%rs2, %rs1, 147;
	shr.u16 	%rs3, %rs2, 12;
	mul.wide.u16 	%r11, %rs3, 896;
	and.b32  	%r12, %r10, 7;
	mul.lo.s16 	%rs4, %rs3, 28;
	sub.s16 	%rs5, %rs1, %rs4;
	shl.b16 	%rs6, %rs5, 2;
	cvt.u32.u16 	%r13, %rs6;
	and.b32  	%r14, %r13, 252;
	mad.lo.s32 	%r15, %r12, 112, %r11;
	add.s32 	%r1, %r15, %r14;
	mov.b32 	%r61, 0;
	shr.u32 	%r19, %r10, 3;
	add.s32 	%r23, %r9, -56;
	shl.b32 	%r27, %r9, 2;
	mov.u32 	%r28, _ZZ12main_kernel0E8A_shared;
	add.s32 	%r29, %r28, %r27;
	shl.b32 	%r31, %r9, 4;
	add.s64 	%rd2, %rd1, 96;
$L__BB0_1:
	ld.param.u64 	%rd19, [main_kernel0_param_1];
	ld.param.u64 	%rd18, [main_kernel0_param_0];
	bar.sync 	0;
	mul.lo.s32 	%r17, %r61, 25088;
	setp.gt.u32 	%p1, %r9, 55;
	selp.b32 	%r21, 896, 0, %p1;
	mad.lo.s32 	%r22, %r19, 56, %r21;
	setp.lt.u32 	%p2, %r9, 56;
	selp.b32 	%r24, %r9, %r23, %p2;
	add.s32 	%r25, %r22, %r24;
	add.s32 	%r26, %r25, %r17;
	cvta.to.global.u64 	%rd9, %rd18;
	mul.wide.u32 	%rd10, %r26, 4;
	add.s64 	%rd11, %rd9, %rd10;
	ld.global.nc.f32 	%f100, [%rd11];
	st.shared.f32 	[%r29], %f100;
	ld.global.nc.f32 	%f101, [%rd11+7168];
	st.shared.f32 	[%r29+448], %f101;
	ld.global.nc.f32 	%f102, [%rd11+14336];
	st.shared.f32 	[%r29+896], %f102;
	ld.global.nc.f32 	%f103, [%rd11+21504];
	st.shared.f32 	[%r29+1344], %f103;
	ld.global.nc.f32 	%f104, [%rd11+28672];
	st.shared.f32 	[%r29+1792], %f104;
	ld.global.nc.f32 	%f105, [%rd11+35840];
	st.shared.f32 	[%r29+2240], %f105;
	ld.global.nc.f32 	%f106, [%rd11+43008];
	st.shared.f32 	[%r29+2688], %f106;
	ld.global.nc.f32 	%f107, [%rd11+50176];
	st.shared.f32 	[%r29+3136], %f107;
	ld.global.nc.f32 	%f108, [%rd11+57344];
	st.shared.f32 	[%r29+3584], %f108;
	ld.global.nc.f32 	%f109, [%rd11+64512];
	st.shared.f32 	[%r29+4032], %f109;
	ld.global.nc.f32 	%f110, [%rd11+71680];
	st.shared.f32 	[%r29+4480], %f110;
	ld.global.nc.f32 	%f111, [%rd11+78848];
	st.shared.f32 	[%r29+4928], %f111;
	ld.global.nc.f32 	%f112, [%rd11+86016];
	st.shared.f32 	[%r29+5376], %f112;
	ld.global.nc.f32 	%f113, [%rd11+93184];
	st.shared.f32 	[%r29+5824], %f113;
	add.s32 	%r30, %r1, %r17;
	cvta.to.global.u64 	%rd12, %rd19;
	mul.wide.u32 	%rd13, %r30, 4;
	add.s64 	%rd14, %rd12, %rd13;
	ld.global.nc.v4.f32 	{%f114, %f115, %f116, %f117}, [%rd14];
	mov.u32 	%r32, _ZZ12main_kernel0E8B_shared;
	add.s32 	%r33, %r32, %r31;
	st.shared.v4.f32 	[%r33], {%f114, %f115, %f116, %f117};
	ld.global.nc.v4.f32 	{%f118, %f119, %f120, %f121}, [%rd14+14336];
	st.shared.v4.f32 	[%r33+1792], {%f118, %f119, %f120, %f121};
	ld.global.nc.v4.f32 	{%f122, %f123, %f124, %f125}, [%rd14+28672];
	st.shared.v4.f32 	[%r33+3584], {%f122, %f123, %f124, %f125};
	ld.global.nc.v4.f32 	{%f126, %f127, %f128, %f129}, [%rd14+43008];
	st.shared.v4.f32 	[%r33+5376], {%f126, %f127, %f128, %f129};
	ld.global.nc.v4.f32 	{%f130, %f131, %f132, %f133}, [%rd14+57344];
	st.shared.v4.f32 	[%r33+7168], {%f130, %f131, %f132, %f133};
	ld.global.nc.v4.f32 	{%f134, %f135, %f136, %f137}, [%rd14+71680];
	st.shared.v4.f32 	[%r33+8960], {%f134, %f135, %f136, %f137};
	ld.global.nc.v4.f32 	{%f138, %f139, %f140, %f141}, [%rd14+86016];
	st.shared.v4.f32 	[%r33+10752], {%f138, %f139, %f140, %f141};
	bar.sync 	0;
	mov.b32 	%r62, 0;
$L__BB0_2:
	mul.lo.s32 	%r35, %r62, 784;
	mov.u32 	%r36, %tid.x;
	shl.b32 	%r37, %r36, 1;
	and.b32  	%r38, %r37, 14;
	or.b32  	%r39, %r35, %r38;
	shl.b32 	%r40, %r39, 2;
	mov.u32 	%r41, _ZZ12main_kernel0E8B_shared;
	add.s32 	%r42, %r41, %r40;
	ld.shared.f32 	%f1, [%r42];
	ld.shared.f32 	%f2, [%r42+64];
	ld.shared.f32 	%f3, [%r42+128];
	ld.shared.f32 	%f4, [%r42+192];
	ld.shared.f32 	%f5, [%r42+256];
	ld.shared.f32 	%f6, [%r42+320];
	ld.shared.f32 	%f7, [%r42+384];
	ld.shared.f32 	%f8, [%r42+448];
	ld.shared.f32 	%f9, [%r42+512];
	ld.shared.f32 	%f10, [%r42+576];
	ld.shared.f32 	%f11, [%r42+640];
	ld.shared.f32 	%f12, [%r42+704];
	ld.shared.f32 	%f13, [%r42+768];
	ld.shared.f32 	%f14, [%r42+832];
	ld.shared.f32 	%f15, [%r42+896];
	ld.shared.f32 	%f16, [%r42+960];
	ld.shared.f32 	%f17, [%r42+1024];
	ld.shared.f32 	%f18, [%r42+1088];
	ld.shared.f32 	%f19, [%r42+1152];
	ld.shared.f32 	%f20, [%r42+1216];
	ld.shared.f32 	%f21, [%r42+1280];
	ld.shared.f32 	%f22, [%r42+1344];
	ld.shared.f32 	%f23, [%r42+1408];
	ld.shared.f32 	%f24, [%r42+1472];
	ld.shared.f32 	%f25, [%r42+1536];
	ld.shared.f32 	%f26, [%r42+1600];
	ld.shared.f32 	%f27, [%r42+1664];
	ld.shared.f32 	%f28, [%r42+1728];
	ld.shared.f32 	%f29, [%r42+1792];
	ld.shared.f32 	%f30, [%r42+1856];
	ld.shared.f32 	%f31, [%r42+1920];
	ld.shared.f32 	%f32, [%r42+1984];
	ld.shared.f32 	%f33, [%r42+2048];
	ld.shared.f32 	%f34, [%r42+2112];
	ld.shared.f32 	%f35, [%r42+2176];
	ld.shared.f32 	%f36, [%r42+2240];
	ld.shared.f32 	%f37, [%r42+2304];
	ld.shared.f32 	%f38, [%r42+2368];
	ld.shared.f32 	%f39, [%r42+2432];
	ld.shared.f32 	%f40, [%r42+2496];
	ld.shared.f32 	%f41, [%r42+2560];
	ld.shared.f32 	%f42, [%r42+2624];
	ld.shared.f32 	%f43, [%r42+2688];
	ld.shared.f32 	%f44, [%r42+2752];
	ld.shared.f32 	%f45, [%r42+2816];
	ld.shared.f32 	%f46, [%r42+2880];
	ld.shared.f32 	%f47, [%r42+2944];
	ld.shared.f32 	%f48, [%r42+3008];
	ld.shared.f32 	%f49, [%r42+3072];
	ld.shared.f32 	%f50, [%r42+4];
	ld.shared.f32 	%f51, [%r42+68];
	ld.shared.f32 	%f52, [%r42+132];
	ld.shared.f32 	%f53, [%r42+196];
	ld.shared.f32 	%f54, [%r42+260];
	ld.shared.f32 	%f55, [%r42+324];
	ld.shared.f32 	%f56, [%r42+388];
	ld.shared.f32 	%f57, [%r42+452];
	ld.shared.f32 	%f58, [%r42+516];
	ld.shared.f32 	%f59, [%r42+580];
	ld.shared.f32 	%f60, [%r42+644];
	ld.shared.f32 	%f61, [%r42+708];
	ld.shared.f32 	%f62, [%r42+772];
	ld.shared.f32 	%f63, [%r42+836];
	ld.shared.f32 	%f64, [%r42+900];
	ld.shared.f32 	%f65, [%r42+964];
	ld.shared.f32 	%f66, [%r42+1028];
	ld.shared.f32 	%f67, [%r42+1092];
	ld.shared.f32 	%f68, [%r42+1156];
	ld.shared.f32 	%f69, [%r42+1220];
	ld.shared.f32 	%f70, [%r42+1284];
	ld.shared.f32 	%f71, [%r42+1348];
	ld.shared.f32 	%f72, [%r42+1412];
	ld.shared.f32 	%f73, [%r42+1476];
	ld.shared.f32 	%f74, [%r42+1540];
	ld.shared.f32 	%f75, [%r42+1604];
	ld.shared.f32 	%f76, [%r42+1668];
	ld.shared.f32 	%f77, [%r42+1732];
	ld.shared.f32 	%f78, [%r42+1796];
	ld.shared.f32 	%f79, [%r42+1860];
	ld.shared.f32 	%f80, [%r42+1924];
	ld.shared.f32 	%f81, [%r42+1988];
	ld.shared.f32 	%f82, [%r42+2052];
	ld.shared.f32 	%f83, [%r42+2116];
	ld.shared.f32 	%f84, [%r42+2180];
	ld.shared.f32 	%f85, [%r42+2244];
	ld.shared.f32 	%f86, [%r42+2308];
	ld.shared.f32 	%f87, [%r42+2372];
	ld.shared.f32 	%f88, [%r42+2436];
	ld.shared.f32 	%f89, [%r42+2500];
	ld.shared.f32 	%f90, [%r42+2564];
	ld.shared.f32 	%f91, [%r42+2628];
	ld.shared.f32 	%f92, [%r42+2692];
	ld.shared.f32 	%f93, [%r42+2756];
	ld.shared.f32 	%f94, [%r42+2820];
	ld.shared.f32 	%f95, [%r42+2884];
	ld.shared.f32 	%f96, [%r42+2948];
	ld.shared.f32 	%f97, [%r42+3012];
	ld.shared.f32 	%f98, [%r42+3076];
	mov.b32 	%r63, 672;
	mov.u64 	%rd21, %rd2;
$L__BB0_3:
	mov.u32 	%r43, %tid.x;
	shl.b32 	%r44, %r43, 1;
	and.b32  	%r45, %r44, 240;
	mov.u32 	%r46, _ZZ12main_kernel0E8A_shared;
	add.s32 	%r47, %r46, %r45;
	mad.lo.s32 	%r48, %r62, 1568, %r47;
	add.s32 	%r49, %r48, %r63;
	ld.local.v2.f32 	{%f142, %f143}, [%rd21+96];
	ld.local.v2.f32 	{%f144, %f145}, [%rd21+64];
	ld.local.v2.f32 	{%f146, %f147}, [%rd21+32];
	ld.local.v2.f32 	{%f148, %f149}, [%rd21];
	ld.local.v2.f32 	{%f150, %f151}, [%rd21+-32];
	ld.local.v2.f32 	{%f152, %f153}, [%rd21+-64];
	ld.local.v2.f32 	{%f154, %f155}, [%rd21+-96];
	ld.shared.f32 	%f156, [%r49+-672];
	fma.rn.f32 	%f157, %f156, %f1, %f154;
	fma.rn.f32 	%f158, %f156, %f2, %f152;
	fma.rn.f32 	%f159, %f156, %f3, %f150;
	fma.rn.f32 	%f160, %f156, %f4, %f148;
	fma.rn.f32 	%f161, %f156, %f5, %f146;
	fma.rn.f32 	%f162, %f156, %f6, %f144;
	fma.rn.f32 	%f163, %f156, %f7, %f142;
	ld.shared.f32 	%f164, [%r49+-448];
	fma.rn.f32 	%f165, %f164, %f8, %f157;
	fma.rn.f32 	%f166, %f164, %f9, %f158;
	fma.rn.f32 	%f167, %f164, %f10, %f159;
	fma.rn.f32 	%f168, %f164, %f11, %f160;
	fma.rn.f32 	%f169, %f164, %f12, %f161;
	fma.rn.f32 	%f170, %f164, %f13, %f162;
	fma.rn.f32 	%f171, %f164, %f14, %f163;
	ld.shared.f32 	%f172, [%r49+-224];
	fma.rn.f32 	%f173, %f172, %f15, %f165;
	fma.rn.f32 	%f174, %f172, %f16, %f166;
	fma.rn.f32 	%f175, %f172, %f17, %f167;
	fma.rn.f32 	%f176, %f172, %f18, %f168;
	fma.rn.f32 	%f177, %f172, %f19, %f169;
	fma.rn.f32 	%f178, %f172, %f20, %f170;
	fma.rn.f32 	%f179, %f172, %f21, %f171;
	ld.shared.f32 	%f180, [%r49];
	fma.rn.f32 	%f181, %f180, %f22, %f173;
	fma.rn.f32 	%f182, %f180, %f23, %f174;
	fma.rn.f32 	%f183, %f180, %f24, %f175;
	fma.rn.f32 	%f184, %f180, %f25, %f176;
	fma.rn.f32 	%f185, %f180, %f26, %f177;
	fma.rn.f32 	%f186, %f180, %f27, %f178;
	fma.rn.f32 	%f187, %f180, %f28, %f179;
	ld.shared.f32 	%f188, [%r49+224];
	fma.rn.f32 	%f189, %f188, %f29, %f181;
	fma.rn.f32 	%f190, %f188, %f30, %f182;
	fma.rn.f32 	%f191, %f188, %f31, %f183;
	fma.rn.f32 	%f192, %f188, %f32, %f184;
	fma.rn.f32 	%f193, %f188, %f33, %f185;
	fma.rn.f32 	%f194, %f188, %f34, %f186;
	fma.rn.f32 	%f195, %f188, %f35, %f187;
	ld.shared.f32 	%f196, [%r49+448];
	fma.rn.f32 	%f197, %f196, %f36, %f189;
	fma.rn.f32 	%f198, %f196, %f37, %f190;
	fma.rn.f32 	%f199, %f196, %f38, %f191;
	fma.rn.f32 	%f200, %f196, %f39, %f192;
	fma.rn.f32 	%f201, %f196, %f40, %f193;
	fma.rn.f32 	%f202, %f196, %f41, %f194;
	fma.rn.f32 	%f203, %f196, %f42, %f195;
	ld.shared.f32 	%f204, [%r49+672];
	fma.rn.f32 	%f205, %f204, %f43, %f197;
	fma.rn.f32 	%f206, %f204, %f44, %f198;
	fma.rn.f32 	%f207, %f204, %f45, %f199;
	fma.rn.f32 	%f208, %f204, %f46, %f200;
	fma.rn.f32 	%f209, %f204, %f47, %f201;
	fma.rn.f32 	%f210, %f204, %f48, %f202;
	fma.rn.f32 	%f211, %f204, %f49, %f203;
	fma.rn.f32 	%f212, %f156, %f50, %f155;
	fma.rn.f32 	%f213, %f156, %f51, %f153;
	fma.rn.f32 	%f214, %f156, %f52, %f151;
	fma.rn.f32 	%f215, %f156, %f53, %f149;
	fma.rn.f32 	%f216, %f156, %f54, %f147;
	fma.rn.f32 	%f217, %f156, %f55, %f145;
	fma.rn.f32 	%f218, %f156, %f56, %f143;
	fma.rn.f32 	%f219, %f164, %f57, %f212;
	fma.rn.f32 	%f220, %f164, %f58, %f213;
	fma.rn.f32 	%f221, %f164, %f59, %f214;
	fma.rn.f32 	%f222, %f164, %f60, %f215;
	fma.rn.f32 	%f223, %f164, %f61, %f216;
	fma.rn.f32 	%f224, %f164, %f62, %f217;
	fma.rn.f32 	%f225, %f164, %f63, %f218;
	fma.rn.f32 	%f226, %f172, %f64, %f219;
	fma.rn.f32 	%f227, %f172, %f65, %f220;
	fma.rn.f32 	%f228, %f172, %f66, %f221;
	fma.rn.f32 	%f229, %f172, %f67, %f222;
	fma.rn.f32 	%f230, %f172, %f68, %f223;
	fma.rn.f32 	%f231, %f172, %f69, %f224;
	fma.rn.f32 	%f232, %f172, %f70, %f225;
	fma.rn.f32 	%f233, %f180, %f71, %f226;
	fma.rn.f32 	%f234, %f180, %f72, %f227;
	fma.rn.f32 	%f235, %f180, %f73, %f228;
	fma.rn.f32 	%f236, %f180, %f74, %f229;
	fma.rn.f32 	%f237, %f180, %f75, %f230;
	fma.rn.f32 	%f238, %f180, %f76, %f231;
	fma.rn.f32 	%f239, %f180, %f77, %f232;
	fma.rn.f32 	%f240, %f188, %f78, %f233;
	fma.rn.f32 	%f241, %f188, %f79, %f234;
	fma.rn.f32 	%f242, %f188, %f80, %f235;
	fma.rn.f32 	%f243, %f188, %f81, %f236;
	fma.rn.f32 	%f244, %f188, %f82, %f237;
	fma.rn.f32 	%f245, %f188, %f83, %f238;
	fma.rn.f32 	%f246, %f188, %f84, %f239;
	fma.rn.f32 	%f247, %f196, %f85, %f240;
	fma.rn.f32 	%f248, %f196, %f86, %f241;
	fma.rn.f32 	%f249, %f196, %f87, %f242;
	fma.rn.f32 	%f250, %f196, %f88, %f243;
	fma.rn.f32 	%f251, %f196, %f89, %f244;
	fma.rn.f32 	%f252, %f196, %f90, %f245;
	fma.rn.f32 	%f253, %f196, %f91, %f246;
	fma.rn.f32 	%f254, %f204, %f92, %f247;
	fma.rn.f32 	%f255, %f204, %f93, %f248;
	fma.rn.f32 	%f256, %f204, %f94, %f249;
	fma.rn.f32 	%f257, %f204, %f95, %f250;
	fma.rn.f32 	%f258, %f204, %f96, %f251;
	fma.rn.f32 	%f259, %f204, %f97, %f252;
	fma.rn.f32 	%f260, %f204, %f98, %f253;
	st.local.v2.f32 	[%rd21+-96], {%f205, %f254};
	st.local.v2.f32 	[%rd21+-64], {%f206, %f255};
	st.local.v2.f32 	[%rd21+-32], {%f207, %f256};
	st.local.v2.f32 	[%rd21], {%f208, %f257};
	st.local.v2.f32 	[%rd21+32], {%f209, %f258};
	st.local.v2.f32 	[%rd21+64], {%f210, %f259};
	st.local.v2.f32 	[%rd21+96], {%f211, %f260};
	add.s32 	%r63, %r63, 4;
	add.s64 	%rd21, %rd21, 8;
	setp.ne.s32 	%p3, %r63, 688;
	@%p3 bra 	$L__BB0_3;
	add.s32 	%r62, %r62, 1;
	setp.ne.s32 	%p4, %r62, 4;
	@%p4 bra 	$L__BB0_2;
	add.s32 	%r61, %r61, 1;
	setp.ne.s32 	%p5, %r61, 32;
	@%p5 bra 	$L__BB0_1;
	ld.param.u64 	%rd20, [main_kernel0_param_2];
	cvta.to.global.u64 	%rd15, %rd20;
	mov.u32 	%r50, %ctaid.x;
	shr.u32 	%r51, %r50, 3;
	shr.u32 	%r53, %r43, 3;
	mul.lo.s32 	%r54, %r53, 3584;
	mad.lo.s32 	%r55, %r51, 50176, %r54;
	and.b32  	%r56, %r50, 7;
	mad.lo.s32 	%r57, %r56, 112, %r55;
	and.b32  	%r59, %r44, 14;
	or.b32  	%r60, %r57, %r59;
	ld.local.v4.f32 	{%f261, %f262, %f263, %f264}, [%rd1];
	mul.wide.u32 	%rd16, %r60, 4;
	add.s64 	%rd17, %rd15, %rd16;
	st.global.f32 	[%rd17], %f261;
	ld.local.v4.f32 	{%f265, %f266, %f267, %f268}, [%rd1+32];
	st.global.f32 	[%rd17+64], %f265;
	ld.local.v4.f32 	{%f269, %f270, %f271, %f272}, [%rd1+64];
	st.global.f32 	[%rd17+128], %f269;
	ld.local.v4.f32 	{%f273, %f274, %f275, %f276}, [%rd1+96];
	st.global.f32 	[%rd17+192], %f273;
	ld.local.v4.f32 	{%f277, %f278, %f279, %f280}, [%rd1+128];
	st.global.f32 	[%rd17+256], %f277;
	ld.local.v4.f32 	{%f281, %f282, %f283, %f284}, [%rd1+160];
	st.global.f32 	[%rd17+320], %f281;
	ld.local.v4.f32 	{%f285, %f286, %f287, %f288}, [%rd1+192];
	st.global.f32 	[%rd17+384], %f285;
	st.global.f32 	[%rd17+4], %f262;
	st.global.f32 	[%rd17+68], %f266;
	st.global.f32 	[%rd17+132], %f270;
	st.global.f32 	[%rd17+196], %f274;
	st.global.f32 	[%rd17+260], %f278;
	st.global.f32 	[%rd17+324], %f282;
	st.global.f32 	[%rd17+388], %f286;
	st.global.f32 	[%rd17+3584], %f263;
	st.global.f32 	[%rd17+3648], %f267;
	st.global.f32 	[%rd17+3712], %f271;
	st.global.f32 	[%rd17+3776], %f275;
	st.global.f32 	[%rd17+3840], %f279;
	st.global.f32 	[%rd17+3904], %f283;
	st.global.f32 	[%rd17+3968], %f287;
	st.global.f32 	[%rd17+3588], %f264;
	st.global.f32 	[%rd17+3652], %f268;
	st.global.f32 	[%rd17+3716], %f272;
	st.global.f32 	[%rd17+3780], %f276;
	st.global.f32 	[%rd17+3844], %f280;
	st.global.f32 	[%rd17+3908], %f284;
	st.global.f32 	[%rd17+3972], %f288;
	ld.local.v4.f32 	{%f289, %f290, %f291, %f292}, [%rd1+16];
	st.global.f32 	[%rd17+7168], %f289;
	ld.local.v4.f32 	{%f293, %f294, %f295, %f296}, [%rd1+48];
	st.global.f32 	[%rd17+7232], %f293;
	ld.local.v4.f32 	{%f297, %f298, %f299, %f300}, [%rd1+80];
	st.global.f32 	[%rd17+7296], %f297;
	ld.local.v4.f32 	{%f301, %f302, %f303, %f304}, [%rd1+112];
	st.global.f32 	[%rd17+7360], %f301;
	ld.local.v4.f32 	{%f305, %f306, %f307, %f308}, [%rd1+144];
	st.global.f32 	[%rd17+7424], %f305;
	ld.local.v4.f32 	{%f309, %f310, %f311, %f312}, [%rd1+176];
	st.global.f32 	[%rd17+7488], %f309;
	ld.local.v4.f32 	{%f313, %f314, %f315, %f316}, [%rd1+208];
	st.global.f32 	[%rd17+7552], %f313;
	st.global.f32 	[%rd17+7172], %f290;
	st.global.f32 	[%rd17+7236], %f294;
	st.global.f32 	[%rd17+7300], %f298;
	st.global.f32 	[%rd17+7364], %f302;
	st.global.f32 	[%rd17+7428], %f306;
	st.global.f32 	[%rd17+7492], %f310;
	st.global.f32 	[%rd17+7556], %f314;
	st.global.f32 	[%rd17+10752], %f291;
	st.global.f32 	[%rd17+10816], %f295;
	st.global.f32 	[%rd17+10880], %f299;
	st.global.f32 	[%rd17+10944], %f303;
	st.global.f32 	[%rd17+11008], %f307;
	st.global.f32 	[%rd17+11072], %f311;
	st.global.f32 	[%rd17+11136], %f315;
	st.global.f32 	[%rd17+10756], %f292;
	st.global.f32 	[%rd17+10820], %f296;
	st.global.f32 	[%rd17+10884], %f300;
	st.global.f32 	[%rd17+10948], %f304;
	st.global.f32 	[%rd17+11012], %f308;
	st.global.f32 	[%rd17+11076], %f312;
	st.global.f32 	[%rd17+11140], %f316;
	ret;

}


// ===== COMPILED SASS (sm_100) =====

	.target	sm_100

	.elftype	@"ET_EXEC"


//--------------------- .note.nv.tkinfo           --------------------------
	.section	.note.nv.tkinfo,"",@"SHT_NOTE"
	.sectionflags	@"SHF_NOTE_NV_TKINFO"
	.tkinfo
        /*0018*/ 	.word	0x00000002
        /*0030*/ 	.string	""
        /*0030*/ 	.string	"ptxas"
        /*0030*/ 	.string	"Cuda compilation tools, release 13.0, V13.0.88"
        /*0030*/ 	.string	"Build cuda_13.0.r13.0/compiler.36424714_0"
        /*0030*/ 	.string	"-arch sm_100 -m 64 "



//--------------------- .note.nv.cuinfo           --------------------------
	.section	.note.nv.cuinfo,"",@"SHT_NOTE"
	.sectionflags	@"SHF_NOTE_NV_CUINFO"
        /*0018*/ 	.short	0x0002
        /*001a*/ 	.short	0x0064
        /*001c*/ 	.short	0x0082
	.zero		2


//--------------------- .nv.info                  --------------------------
	.section	.nv.info,"",@"SHT_CUDA_INFO"
	.align	4


	//----- nvinfo : EIATTR_REGCOUNT
	.align		4
        /*0000*/ 	.byte	0x04, 0x2f
        /*0002*/ 	.short	(.L_1 - .L_0)
	.align		4
.L_0:
        /*0004*/ 	.word	index@(main_kernel0)
        /*0008*/ 	.word	0x0000007f


	//----- nvinfo : EIATTR_FRAME_SIZE
	.align		4
.L_1:
        /*000c*/ 	.byte	0x04, 0x11
        /*000e*/ 	.short	(.L_3 - .L_2)
	.align		4
.L_2:
        /*0010*/ 	.word	index@(main_kernel0)
        /*0014*/ 	.word	0x000000e0


	//----- nvinfo : EIATTR_MIN_STACK_SIZE
	.align		4
.L_3:
        /*0018*/ 	.byte	0x04, 0x12
        /*001a*/ 	.short	(.L_5 - .L_4)
	.align		4
.L_4:
        /*001c*/ 	.word	index@(main_kernel0)
        /*0020*/ 	.word	0x000000e0
.L_5:


//--------------------- .nv.compat                --------------------------
	.section	.nv.compat,"",@"SHT_CUDA_COMPAT_INFO"
	.align	4
        /*0000*/ 	.byte	0x02, 0x09, 0x00, 0x00, 0x02, 0x02, 0x01, 0x00, 0x02, 0x05, 0x05, 0x00, 0x03, 0x07, 0x01, 0x01
        /*0010*/ 	.byte	0x02, 0x03, 0x00, 0x00, 0x02, 0x06, 0x01, 0x00, 0x04, 0x0b, 0x08, 0x00, 0x09, 0x00, 0x00, 0x00
        /*0020*/ 	.byte	0x00, 0x00, 0x00, 0x00


//--------------------- .nv.info.main_kernel0     --------------------------
	.section	.nv.info.main_kernel0,"",@"SHT_CUDA_INFO"
	.sectionflags	@""
	.align	4


	//----- nvinfo : EIATTR_CUDA_API_VERSION
	.align		4
        /*0000*/ 	.byte	0x04, 0x37
        /*0002*/ 	.short	(.L_7 - .L_6)
.L_6:
        /*0004*/ 	.word	0x00000082


	//----- nvinfo : EIATTR_KPARAM_INFO
	.align		4
.L_7:
        /*0008*/ 	.byte	0x04, 0x17
        /*000a*/ 	.short	(.L_9 - .L_8)
.L_8:
        /*000c*/ 	.word	0x00000000
        /*0010*/ 	.short	0x0002
        /*0012*/ 	.short	0x0010
        /*0014*/ 	.byte	0x00, 0xf5, 0x21, 0x00


	//----- nvinfo : EIATTR_KPARAM_INFO
	.align		4
.L_9:
        /*0018*/ 	.byte	0x04, 0x17
        /*001a*/ 	.short	(.L_11 - .L_10)
.L_10:
        /*001c*/ 	.word	0x00000000
        /*0020*/ 	.short	0x0001
        /*0022*/ 	.short	0x0008
        /*0024*/ 	.byte	0x00, 0xf5, 0x21, 0x00


	//----- nvinfo : EIATTR_KPARAM_INFO
	.align		4
.L_11:
        /*0028*/ 	.byte	0x04, 0x17
        /*002a*/ 	.short	(.L_13 - .L_12)
.L_12:
        /*002c*/ 	.word	0x00000000
        /*0030*/ 	.short	0x0000
        /*0032*/ 	.short	0x0000
        /*0034*/ 	.byte	0x00, 0xf5, 0x21, 0x00


	//----- nvinfo : EIATTR_SPARSE_MMA_MASK
	.align		4
.L_13:
        /*0038*/ 	.byte	0x03, 0x50
        /*003a*/ 	.short	0x0000


	//----- nvinfo : EIATTR_MAXREG_COUNT
	.align		4
        /*003c*/ 	.byte	0x03, 0x1b
        /*003e*/ 	.short	0x00ff


	//----- nvinfo : EIATTR_NUM_BARRIERS
	.align		4
        /*0040*/ 	.byte	0x02, 0x4c
        /*0042*/ 	.byte	0x01
	.zero		1


	//----- nvinfo : EIATTR_MERCURY_ISA_VERSION
	.align		4
        /*0044*/ 	.byte	0x03, 0x5f
        /*0046*/ 	.short	0x0101


	//----- nvinfo : EIATTR_VRC_CTA_INIT_COUNT
	.align		4
        /*0048*/ 	.byte	0x02, 0x4a
	.zero		1
	.zero		1


	//----- nvinfo : EIATTR_EXIT_INSTR_OFFSETS
	.align		4
        /*004c*/ 	.byte	0x04, 0x1c
        /*004e*/ 	.short	(.L_15 - .L_14)


	//   ....[0]....
.L_14:
        /*0050*/ 	.word	0x000017e0


	//----- nvinfo : EIATTR_MAX_THREADS
	.align		4
.L_15:
        /*0054*/ 	.byte	0x04, 0x05
        /*0056*/ 	.short	(.L_17 - .L_16)
.L_16:
        /*0058*/ 	.word	0x00000070
        /*005c*/ 	.word	0x00000001
        /*0060*/ 	.word	0x00000001


	//----- nvinfo : EIATTR_CBANK_PARAM_SIZE
	.align		4
.L_17:
        /*0064*/ 	.byte	0x03, 0x19
        /*0066*/ 	.short	0x0018


	//----- nvinfo : EIATTR_PARAM_CBANK
	.align		4
        /*0068*/ 	.byte	0x04, 0x0a
        /*006a*/ 	.short	(.L_19 - .L_18)
	.align		4
.L_18:
        /*006c*/ 	.word	index@(.nv.constant0.main_kernel0)
        /*0070*/ 	.short	0x0380
        /*0072*/ 	.short	0x0018


	//----- nvinfo : EIATTR_SW_WAR
	.align		4
.L_19:
        /*0074*/ 	.byte	0x04, 0x36
        /*0076*/ 	.short	(.L_21 - .L_20)
.L_20:
        /*0078*/ 	.word	0x00000008
.L_21:


//--------------------- .nv.callgraph             --------------------------
	.section	.nv.callgraph,"",@"SHT_CUDA_CALLGRAPH"
	.align	4
	.sectionentsize	8
	.align		4
        /*0000*/ 	.word	0x00000000
	.align		4
        /*0004*/ 	.word	0xffffffff
	.align		4
        /*0008*/ 	.word	0x00000000
	.align		4
        /*000c*/ 	.word	0xfffffffe
	.align		4
        /*0010*/ 	.word	0x00000000
	.align		4
        /*0014*/ 	.word	0xfffffffd
	.align		4
        /*0018*/ 	.word	0x00000000
	.align		4
        /*001c*/ 	.word	0xfffffffc


//--------------------- .text.main_kernel0        --------------------------
	.section	.text.main_kernel0,"ax",@progbits
	.align	128
        .global         main_kernel0
        .type           main_kernel0,@function
        .size           main_kernel0,(.L_x_4 - main_kernel0)
        .other          main_kernel0,@"STO_CUDA_ENTRY STV_DEFAULT"
main_kernel0:
.text.main_kernel0:
[----:B------:R-:W0:Y:S01]  /*0000*/  LDC R1, c[0x0][0x37c] ;  /* 0x0000df00ff017b82 */ /* 0x000e220000000800 */
[----:B------:R-:W1:Y:S07]  /*0010*/  S2R R2, SR_TID.X ;  /* 0x0000000000027919 */ /* 0x000e6e0000002100 */
[----:B------:R-:W2:Y:S01]  /*0020*/  S2UR UR6, SR_CTAID.X ;  /* 0x00000000000679c3 */ /* 0x000ea20000002500 */
[----:B0-----:R-:W-:Y:S01]  /*0030*/  IADD3 R1, PT, PT, R1, -0xe0, RZ ;  /* 0xffffff2001017810 */ /* 0x001fe20007ffe0ff */
[----:B------:R-:W-:Y:S01]  /*0040*/  UMOV UR4, 0x400 ;  /* 0x0000040000047882 */ /* 0x000fe20000000000 */
[----:B------:R-:W0:Y:S02]  /*0050*/  LDCU.64 UR12, c[0x0][0x358] ;  /* 0x00006b00ff0c77ac */ /* 0x000e240008000a00 */
[----:B------:R-:W-:Y:S01]  /*0060*/  R2UR UR8, R1 ;  /* 0x00000000010872ca */ /* 0x000fe200000e0000 */
[----:B------:R3:W-:Y:S02]  /*0070*/  STL.128 [R1], RZ ;  /* 0x000000ff01007387 */ /* 0x0007e40000100c00 */
[----:B------:R-:W4:Y:S02]  /*0080*/  S2UR UR5, SR_CgaCtaId ;  /* 0x00000000000579c3 */ /* 0x000f240000008800 */
[----:B------:R3:W-:Y:S04]  /*0090*/  STL.128 [R1+0x20], RZ ;  /* 0x000020ff01007387 */ /* 0x0007e80000100c00 */
[----:B------:R3:W-:Y:S04]  /*00a0*/  STL.128 [R1+0x40], RZ ;  /* 0x000040ff01007387 */ /* 0x0007e80000100c00 */
[----:B------:R3:W-:Y:S01]  /*00b0*/  STL.128 [R1+0x60], RZ ;  /* 0x000060ff01007387 */ /* 0x0007e20000100c00 */
[----:B------:R-:W-:-:S03]  /*00c0*/  UIADD3 UR8, UPT, UPT, UR8, 0x60, URZ ;  /* 0x0000006008087890 */ /* 0x000fc6000fffe0ff */
[----:B------:R3:W-:Y:S01]  /*00d0*/  STL.128 [R1+0x80], RZ ;  /* 0x000080ff01007387 */ /* 0x0007e20000100c00 */
[----:B--2---:R-:W-:-:S03]  /*00e0*/  ULOP3.LUT UR7, UR6, 0x7, URZ, 0xc0, !UPT ;  /* 0x0000000706077892 */ /* 0x004fc6000f8ec0ff */
[----:B------:R3:W-:Y:S01]  /*00f0*/  STL.128 [R1+0xa0], RZ ;  /* 0x0000a0ff01007387 */ /* 0x0007e20000100c00 */
[----:B------:R-:W-:-:S03]  /*0100*/  USHF.R.U32.HI UR6, URZ, 0x3, UR6 ;  /* 0x00000003ff067899 */ /* 0x000fc60008011606 */
[----:B------:R3:W-:Y:S01]  /*0110*/  STL.128 [R1+0xc0], RZ ;  /* 0x0000c0ff01007387 */ /* 0x0007e20000100c00 */
[----:B-1----:R-:W-:Y:S01]  /*0120*/  PRMT R0, R2, 0x9910, RZ ;  /* 0x0000991002007816 */ /* 0x002fe200000000ff */
[----:B----4-:R-:W-:Y:S02]  /*0130*/  ULEA UR4, UR5, UR4, 0x18 ;  /* 0x0000000405047291 */ /* 0x010fe4000f8ec0ff */
[----:B------:R3:W-:Y:S02]  /*0140*/  STL.128 [R1+0x10], RZ ;  /* 0x000010ff01007387 */ /* 0x0007e40000100c00 */
[----:B------:R-:W-:Y:S02]  /*0150*/  IMAD R0, R0, 0x93, RZ ;  /* 0x0000009300007824 */ /* 0x000fe400078e02ff */
[----:B------:R3:W-:Y:S03]  /*0160*/  STL.128 [R1+0x30], RZ ;  /* 0x000030ff01007387 */ /* 0x0007e60000100c00 */
[----:B------:R-:W-:Y:S01]  /*0170*/  LOP3.LUT R0, R0, 0xffff, RZ, 0xc0, !PT ;  /* 0x0000ffff00007812 */ /* 0x000fe200078ec0ff */
[----:B------:R3:W-:Y:S03]  /*0180*/  STL.128 [R1+0x50], RZ ;  /* 0x000050ff01007387 */ /* 0x0007e60000100c00 */
[----:B------:R-:W-:Y:S01]  /*0190*/  SHF.R.U32.HI R4, RZ, 0xc, R0 ;  /* 0x0000000cff047819 */ /* 0x000fe20000011600 */
[----:B------:R3:W-:Y:S03]  /*01a0*/  STL.128 [R1+0x70], RZ ;  /* 0x000070ff01007387 */ /* 0x0007e60000100c00 */
[----:B------:R-:W-:Y:S01]  /*01b0*/  PRMT R0, R4, 0x9910, RZ ;  /* 0x0000991004007816 */ /* 0x000fe200000000ff */
[----:B------:R3:W-:Y:S04]  /*01c0*/  STL.128 [R1+0x90], RZ ;  /* 0x000090ff01007387 */ /* 0x0007e80000100c00 */
[----:B------:R-:W-:Y:S01]  /*01d0*/  IMAD R0, R0, 0x1c, RZ ;  /* 0x0000001c00007824 */ /* 0x000fe200078e02ff */
[----:B------:R3:W-:Y:S04]  /*01e0*/  STL.128 [R1+0xb0], RZ ;  /* 0x0000b0ff01007387 */ /* 0x0007e80000100c00 */
[----:B------:R-:W-:Y:S01]  /*01f0*/  IADD3 R0, PT, PT, RZ, -R0, RZ ;  /* 0x80000000ff007210 */ /* 0x000fe20007ffe0ff */
[----:B------:R3:W-:Y:S03]  /*0200*/  STL.128 [R1+0xd0], RZ ;  /* 0x0000d0ff01007387 */ /* 0x0007e60000100c00 */
[----:B------:R-:W-:-:S04]  /*0210*/  PRMT R3, R0, 0x7710, RZ ;  /* 0x0000771000037816 */ /* 0x000fc800000000ff */
[----:B------:R-:W-:Y:S02]  /*0220*/  IADD3 R0, PT, PT, R3, R2, RZ ;  /* 0x0000000203007210 */ /* 0x000fe40007ffe0ff */
[----:B------:R-:W-:Y:S02]  /*0230*/  LOP3.LUT R3, R4, 0xffff, RZ, 0xc0, !PT ;  /* 0x0000ffff04037812 */ /* 0x000fe400078ec0ff */
[----:B------:R-:W-:Y:S02]  /*0240*/  SHF.L.U32 R0, R0, 0x2, RZ ;  /* 0x0000000200007819 */ /* 0x000fe400000006ff */
[----:B------:R-:W-:Y:S02]  /*0250*/  LEA R3, R3, UR7, 0x3 ;  /* 0x0000000703037c11 */ /* 0x000fe4000f8e18ff */
[----:B------:R-:W-:Y:S02]  /*0260*/  LOP3.LUT R0, R0, 0xfc, RZ, 0xc0, !PT ;  /* 0x000000fc00007812 */ /* 0x000fe400078ec0ff */
[----:B------:R-:W-:Y:S01]  /*0270*/  LEA R4, R2, UR4, 0x2 ;  /* 0x0000000402047c11 */ /* 0x000fe2000f8e10ff */
[----:B------:R-:W-:-:S02]  /*0280*/  UMOV UR4, URZ ;  /* 0x000000ff00047c82 */ /* 0x000fc40008000000 */
[----:B------:R-:W-:Y:S01]  /*0290*/  IMAD R0, R3, 0x70, R0 ;  /* 0x0000007003007824 */ /* 0x000fe200078e0200 */
[----:B0--3--:R-:W-:-:S07]  /*02a0*/  IADD3 R3, PT, PT, R2, -0x38, RZ ;  /* 0xffffffc802037810 */ /* 0x009fce0007ffe0ff */
.L_x_2:
[----:B------:R-:W-:Y:S01]  /*02b0*/  BAR.SYNC.DEFER_BLOCKING 0x0 ;  /* 0x0000000000007b1d */ /* 0x000fe20000010000 */
[----:B------:R-:W-:Y:S02]  /*02c0*/  ISETP.GT.U32.AND P0, PT, R2, 0x37, PT ;  /* 0x000000370200780c */ /* 0x000fe40003f04070 */
[----:B------:R-:W-:Y:S02]  /*02d0*/  MOV R8, UR6 ;  /* 0x0000000600087c02 */ /* 0x000fe40008000f00 */
[----:B------:R-:W-:-:S03]  /*02e0*/  SEL R5, RZ, 0x380, !P0 ;  /* 0x00000380ff057807 */ /* 0x000fc60004000000 */
[----:B------:R-:W0:Y:S01]  /*02f0*/  LDC.64 R6, c[0x0][0x380] ;  /* 0x0000e000ff067b82 */ /* 0x000e220000000a00 */
[----:B------:R-:W-:Y:S02]  /*0300*/  ISETP.GE.U32.AND P0, PT, R2, 0x38, PT ;  /* 0x000000380200780c */ /* 0x000fe40003f06070 */
[----:B------:R-:W-:Y:S01]  /*0310*/  MOV R10, UR4 ;  /* 0x00000004000a7c02 */ /* 0x000fe20008000f00 */
[----:B------:R-:W-:Y:S01]  /*0320*/  IMAD R5, R8, 0x38, R5 ;  /* 0x0000003808057824 */ /* 0x000fe200078e0205 */
[----:B------:R-:W-:-:S04]  /*0330*/  SEL R8, R2, R3, !P0 ;  /* 0x0000000302087207 */ /* 0x000fc80004000000 */
[----:B------:R-:W-:Y:S02]  /*0340*/  IADD3 R5, PT, PT, R5, R8, RZ ;  /* 0x0000000805057210 */ /* 0x000fe40007ffe0ff */
[----:B-1----:R-:W1:Y:S01]  /*0350*/  LDC.64 R8, c[0x0][0x388] ;  /* 0x0000e200ff087b82 */ /* 0x002e620000000a00 */
[----:B------:R-:W-:Y:S02]  /*0360*/  MOV R29, UR4 ;  /* 0x00000004001d7c02 */ /* 0x000fe40008000f00 */
[----:B------:R-:W-:-:S03]  /*0370*/  IMAD R5, R10, 0x6200, R5 ;  /* 0x000062000a057824 */ /* 0x000fc600078e0205 */
[----:B------:R-:W-:Y:S02]  /*0380*/  IMAD R29, R29, 0x6200, R0 ;  /* 0x000062001d1d7824 */ /* 0x000fe400078e0200 */
[----:B0-----:R-:W-:-:S05]  /*0390*/  IMAD.WIDE.U32 R6, R5, 0x4, R6 ;  /* 0x0000000405067825 */ /* 0x001fca00078e0006 */
[----:B------:R-:W2:Y:S04]  /*03a0*/  LDG.E.CONSTANT R5, desc[UR12][R6.64] ;  /* 0x0000000c06057981 */ /* 0x000ea8000c1e9900 */
[----:B------:R-:W3:Y:S01]  /*03b0*/  LDG.E.CONSTANT R11, desc[UR12][R6.64+0x1c00] ;  /* 0x001c000c060b7981 */ /* 0x000ee2000c1e9900 */
[----:B-1----:R-:W-:-:S03]  /*03c0*/  IMAD.WIDE.U32 R8, R29, 0x4, R8 ;  /* 0x000000041d087825 */ /* 0x002fc600078e0008 */
[----:B------:R-:W4:Y:S04]  /*03d0*/  LDG.E.CONSTANT R13, desc[UR12][R6.64+0x3800] ;  /* 0x0038000c060d7981 */ /* 0x000f28000c1e9900 */
[----:B------:R-:W5:Y:S04]  /*03e0*/  LDG.E.CONSTANT R15, desc[UR12][R6.64+0x5400] ;  /* 0x0054000c060f7981 */ /* 0x000f68000c1e9900 */
        /* <DEDUP_REMOVED lines=10> */
[----:B------:R-:W5:Y:S04]  /*0490*/  LDG.E.128.CONSTANT R36, desc[UR12][R8.64] ;  /* 0x0000000c08247981 */ /* 0x000f68000c1e9d00 */
[----:B------:R-:W5:Y:S04]  /*04a0*/  LDG.E.128.CONSTANT R40, desc[UR12][R8.64+0x3800] ;  /* 0x0038000c08287981 */ /* 0x000f68000c1e9d00 */
[----:B------:R-:W5:Y:S04]  /*04b0*/  LDG.E.128.CONSTANT R44, desc[UR12][R8.64+0x7000] ;  /* 0x0070000c082c7981 */ /* 0x000f68000c1e9d00 */
[----:B------:R-:W5:Y:S04]  /*04c0*/  LDG.E.128.CONSTANT R48, desc[UR12][R8.64+0xa800] ;  /* 0x00a8000c08307981 */ /* 0x000f68000c1e9d00 */
[----:B------:R-:W5:Y:S04]  /*04d0*/  LDG.E.128.CONSTANT R52, desc[UR12][R8.64+0xe000] ;  /* 0x00e0000c08347981 */ /* 0x000f68000c1e9d00 */
[----:B------:R-:W5:Y:S04]  /*04e0*/  LDG.E.128.CONSTANT R56, desc[UR12][R8.64+0x11800] ;  /* 0x0118000c08387981 */ /* 0x000f68000c1e9d00 */
[----:B------:R-:W5:Y:S01]  /*04f0*/  LDG.E.128.CONSTANT R60, desc[UR12][R8.64+0x15000] ;  /* 0x0150000c083c7981 */ /* 0x000f62000c1e9d00 */
[----:B------:R-:W0:Y:S01]  /*0500*/  S2UR UR7, SR_CgaCtaId ;  /* 0x00000000000779c3 */ /* 0x000e220000008800 */
[----:B------:R-:W-:Y:S01]  /*0510*/  UMOV UR5, 0x400 ;  /* 0x0000040000057882 */ /* 0x000fe20000000000 */
[----:B------:R-:W-:-:S02]  /*0520*/  UIADD3 UR4, UPT, UPT, UR4, 0x1, URZ ;  /* 0x0000000104047890 */ /* 0x000fc4000fffe0ff */
[----:B------:R-:W-:Y:S02]  /*0530*/  UIADD3 UR5, UPT, UPT, UR5, 0x1880, URZ ;  /* 0x0000188005057890 */ /* 0x000fe4000fffe0ff */
[----:B------:R-:W-:Y:S02]  /*0540*/  UISETP.NE.AND UP0, UPT, UR4, 0x20, UPT ;  /* 0x000000200400788c */ /* 0x000fe4000bf05270 */
[----:B0-----:R-:W-:-:S06]  /*0550*/  ULEA UR5, UR7, UR5, 0x18 ;  /* 0x0000000507057291 */ /* 0x001fcc000f8ec0ff */
[----:B------:R-:W-:Y:S01]  /*0560*/  LEA R2, R2, UR5, 0x4 ;  /* 0x0000000502027c11 */ /* 0x000fe2000f8e20ff */
[----:B------:R-:W-:Y:S01]  /*0570*/  UMOV UR5, URZ ;  /* 0x000000ff00057c82 */ /* 0x000fe20008000000 */
[----:B--2---:R0:W-:Y:S04]  /*0580*/  STS [R4], R5 ;  /* 0x0000000504007388 */ /* 0x0041e80000000800 */
[----:B---3--:R0:W-:Y:S04]  /*0590*/  STS [R4+0x1c0], R11 ;  /* 0x0001c00b04007388 */ /* 0x0081e80000000800 */
[----:B----4-:R0:W-:Y:S04]  /*05a0*/  STS [R4+0x380], R13 ;  /* 0x0003800d04007388 */ /* 0x0101e80000000800 */
[----:B-----5:R0:W-:Y:S04]  /*05b0*/  STS [R4+0x540], R15 ;  /* 0x0005400f04007388 */ /* 0x0201e80000000800 */
[----:B------:R0:W-:Y:S04]  /*05c0*/  STS [R4+0x700], R17 ;  /* 0x0007001104007388 */ /* 0x0001e80000000800 */
        /* <DEDUP_REMOVED lines=9> */
[----:B------:R0:W-:Y:S04]  /*0660*/  STS.128 [R2], R36 ;  /* 0x0000002402007388 */ /* 0x0001e80000000c00 */
[----:B------:R0:W-:Y:S04]  /*0670*/  STS.128 [R2+0x700], R40 ;  /* 0x0007002802007388 */ /* 0x0001e80000000c00 */
[----:B------:R0:W-:Y:S04]  /*0680*/  STS.128 [R2+0xe00], R44 ;  /* 0x000e002c02007388 */ /* 0x0001e80000000c00 */
[----:B------:R0:W-:Y:S04]  /*0690*/  STS.128 [R2+0x1500], R48 ;  /* 0x0015003002007388 */ /* 0x0001e80000000c00 */
[----:B------:R0:W-:Y:S04]  /*06a0*/  STS.128 [R2+0x1c00], R52 ;  /* 0x001c003402007388 */ /* 0x0001e80000000c00 */
[----:B------:R0:W-:Y:S04]  /*06b0*/  STS.128 [R2+0x2300], R56 ;  /* 0x0023003802007388 */ /* 0x0001e80000000c00 */
[----:B------:R0:W-:Y:S01]  /*06c0*/  STS.128 [R2+0x2a00], R60 ;  /* 0x002a003c02007388 */ /* 0x0001e20000000c00 */
[----:B------:R-:W-:Y:S06]  /*06d0*/  BAR.SYNC.DEFER_BLOCKING 0x0 ;  /* 0x0000000000007b1d */ /* 0x000fec0000010000 */
.L_x_1:
[----:B0-----:R-:W0:Y:S01]  /*06e0*/  S2R R2, SR_TID.X ;  /* 0x0000000000027919 */ /* 0x001e220000002100 */
[----:B-1----:R-:W1:Y:S01]  /*06f0*/  S2UR UR10, SR_CgaCtaId ;  /* 0x00000000000a79c3 */ /* 0x002e620000008800 */
[----:B------:R-:W-:Y:S01]  /*0700*/  UMOV UR7, 0x400 ;  /* 0x0000040000077882 */ /* 0x000fe20000000000 */
[----:B------:R-:W-:Y:S01]  /*0710*/  MOV R8, UR5 ;  /* 0x0000000500087c02 */ /* 0x000fe20008000f00 */
[----:B------:R-:W-:Y:S01]  /*0720*/  UIADD3 UR9, UPT, UPT, UR7, 0x1880, URZ ;  /* 0x0000188007097890 */ /* 0x000fe2000fffe0ff */
[----:B------:R-:W-:-:S03]  /*0730*/  MOV R107, UR5 ;  /* 0x00000005006b7c02 */ /* 0x000fc60008000f00 */
[----:B-1----:R-:W-:Y:S02]  /*0740*/  ULEA UR9, UR10, UR9, 0x18 ;  /* 0x000000090a097291 */ /* 0x002fe4000f8ec0ff */
[----:B------:R-:W-:Y:S01]  /*0750*/  ULEA UR7, UR10, UR7, 0x18 ;  /* 0x000000070a077291 */ /* 0x000fe2000f8ec0ff */
[----:B0-----:R-:W-:-:S04]  /*0760*/  SHF.L.U32 R6, R2, 0x1, RZ ;  /* 0x0000000102067819 */ /* 0x001fc800000006ff */
[C---:B------:R-:W-:Y:S02]  /*0770*/  LOP3.LUT R5, R6.reuse, 0xe, RZ, 0xc0, !PT ;  /* 0x0000000e06057812 */ /* 0x040fe400078ec0ff */
[----:B------:R-:W-:-:S03]  /*0780*/  LOP3.LUT R6, R6, 0xf0, RZ, 0xc0, !PT ;  /* 0x000000f006067812 */ /* 0x000fc600078ec0ff */
[----:B------:R-:W-:Y:S01]  /*0790*/  IMAD R7, R8, 0x310, R5 ;  /* 0x0000031008077824 */ /* 0x000fe200078e0205 */
[----:B------:R-:W-:Y:S01]  /*07a0*/  IADD3 R6, PT, PT, R6, UR7, RZ ;  /* 0x0000000706067c10 */ /* 0x000fe2000fffe0ff */
[----:B------:R-:W-:-:S03]  /*07b0*/  UMOV UR7, UR8 ;  /* 0x0000000800077c82 */ /* 0x000fc60008000000 */
[----:B------:R-:W-:Y:S01]  /*07c0*/  LEA R7, R7, UR9, 0x2 ;  /* 0x0000000907077c11 */ /* 0x000fe2000f8e10ff */
[----:B------:R-:W-:Y:S01]  /*07d0*/  IMAD R6, R107, 0x620, R6 ;  /* 0x000006206b067824 */ /* 0x000fe200078e0206 */
[----:B------:R-:W-:-:S03]  /*07e0*/  UMOV UR9, 0x2a0 ;  /* 0x000002a000097882 */ /* 0x000fc60000000000 */
[----:B------:R0:W1:Y:S04]  /*07f0*/  LDS.64 R8, [R7] ;  /* 0x0000000007087984 */ /* 0x0000680000000a00 */
[----:B------:R0:W2:Y:S04]  /*0800*/  LDS.64 R10, [R7+0x40] ;  /* 0x00004000070a7984 */ /* 0x0000a80000000a00 */
[----:B------:R0:W3:Y:S04]  /*0810*/  LDS.64 R12, [R7+0x80] ;  /* 0x00008000070c7984 */ /* 0x0000e80000000a00 */
[----:B------:R0:W4:Y:S04]  /*0820*/  LDS.64 R14, [R7+0xc0] ;  /* 0x0000c000070e7984 */ /* 0x0001280000000a00 */
[----:B------:R0:W0:Y:S04]  /*0830*/  LDS.64 R16, [R7+0x100] ;  /* 0x0001000007107984 */ /* 0x0000280000000a00 */
        /* <DEDUP_REMOVED lines=43> */
[----:B-1234-:R0:W0:Y:S02]  /*0af0*/  LDS.64 R104, [R7+0xc00] ;  /* 0x000c000007687984 */ /* 0x01e0240000000a00 */
.L_x_0:
[----:B------:R-:W2:Y:S04]  /*0b00*/  LDL.64 R116, [UR7+-0x40] ;  /* 0xffffc007ff747983 */ /* 0x000ea80008100a00 */
[----:B-1----:R-:W3:Y:S04]  /*0b10*/  LDL.64 R106, [UR7+-0x20] ;  /* 0xffffe007ff6a7983 */ /* 0x002ee80008100a00 */
[----:B------:R-:W4:Y:S04]  /*0b20*/  LDL.64 R108, [UR7] ;  /* 0x00000007ff6c7983 */ /* 0x000f280008100a00 */
[----:B------:R-:W5:Y:S04]  /*0b30*/  LDL.64 R118, [UR7+-0x60] ;  /* 0xffffa007ff767983 */ /* 0x000f680008100a00 */
[----:B------:R-:W5:Y:S04]  /*0b40*/  LDL.64 R110, [UR7+0x20] ;  /* 0x00002007ff6e7983 */ /* 0x000f680008100a00 */
[----:B------:R-:W5:Y:S04]  /*0b50*/  LDL.64 R114, [UR7+0x40] ;  /* 0x00004007ff727983 */ /* 0x000f680008100a00 */
[----:B------:R-:W5:Y:S04]  /*0b60*/  LDL.64 R112, [UR7+0x60] ;  /* 0x00006007ff707983 */ /* 0x000f680008100a00 */
[----:B------:R-:W2:Y:S04]  /*0b70*/  LDS R120, [R6+UR9+-0x2a0] ;  /* 0xfffd600906787984 */ /* 0x000ea80008000800 */
[----:B0-----:R-:W0:Y:S04]  /*0b80*/  LDS R7, [R6+UR9+-0x1c0] ;  /* 0xfffe400906077984 */ /* 0x001e280008000800 */
[----:B------:R-:W-:Y:S04]  /*0b90*/  LDS R124, [R6+UR9+0xe0] ;  /* 0x0000e009067c7984 */ /* 0x000fe80008000800 */
[----:B------:R-:W-:Y:S01]  /*0ba0*/  LDS R122, [R6+UR9+0x1c0] ;  /* 0x0001c009067a7984 */ /* 0x000fe20008000800 */
[-C--:B--2---:R-:W-:Y:S01]  /*0bb0*/  FFMA R123, R10, R120.reuse, R116 ;  /* 0x000000780a7b7223 */ /* 0x084fe20000000074 */
[-C--:B------:R-:W-:Y:S01]  /*0bc0*/  FFMA R116, R11, R120.reuse, R117 ;  /* 0x000000780b747223 */ /* 0x080fe20000000075 */
[-C--:B---3--:R-:W-:Y:S01]  /*0bd0*/  FFMA R117, R12, R120.reuse, R106 ;  /* 0x000000780c757223 */ /* 0x088fe2000000006a */
[-C--:B------:R-:W-:Y:S01]  /*0be0*/  FFMA R106, R13, R120.reuse, R107 ;  /* 0x000000780d6a7223 */ /* 0x080fe2000000006b */
[-C--:B----4-:R-:W-:Y:S01]  /*0bf0*/  FFMA R107, R14, R120.reuse, R108 ;  /* 0x000000780e6b7223 */ /* 0x090fe2000000006c */
[-C--:B------:R-:W-:Y:S01]  /*0c00*/  FFMA R108, R15, R120.reuse, R109 ;  /* 0x000000780f6c7223 */ /* 0x080fe2000000006d */
[-C--:B-----5:R-:W-:Y:S01]  /*0c10*/  FFMA R121, R8, R120.reuse, R118 ;  /* 0x0000007808797223 */ /* 0x0a0fe20000000076 */
[----:B------:R-:W-:-:S02]  /*0c20*/  FFMA R118, R9, R120, R119 ;  /* 0x0000007809767223 */ /* 0x000fc40000000077 */
[----:B------:R-:W1:Y:S01]  /*0c30*/  LDS R119, [R6+UR9+-0xe0] ;  /* 0xffff200906777984 */ /* 0x000e620008000800 */
[-C--:B------:R-:W-:Y:S01]  /*0c40*/  FFMA R109, R16, R120.reuse, R110 ;  /* 0x00000078106d7223 */ /* 0x080fe2000000006e */
[-C--:B------:R-:W-:Y:S01]  /*0c50*/  FFMA R110, R17, R120.reuse, R111 ;  /* 0x00000078116e7223 */ /* 0x080fe2000000006f */
[-C--:B------:R-:W-:Y:S01]  /*0c60*/  FFMA R111, R18, R120.reuse, R114 ;  /* 0x00000078126f7223 */ /* 0x080fe20000000072 */
[-C--:B------:R-:W-:Y:S01]  /*0c70*/  FFMA R114, R19, R120.reuse, R115 ;  /* 0x0000007813727223 */ /* 0x080fe20000000073 */
[-C--:B------:R-:W-:Y:S02]  /*0c80*/  FFMA R115, R20, R120.reuse, R112 ;  /* 0x0000007814737223 */ /* 0x080fe40000000070 */
[----:B------:R-:W2:Y:S01]  /*0c90*/  LDS R112, [R6+UR9] ;  /* 0x0000000906707984 */ /* 0x000ea20008000800 */
[----:B------:R-:W-:Y:S01]  /*0ca0*/  FFMA R120, R21, R120, R113 ;  /* 0x0000007815787223 */ /* 0x000fe20000000071 */
[-C--:B0-----:R-:W-:Y:S01]  /*0cb0*/  FFMA R121, R22, R7.reuse, R121 ;  /* 0x0000000716797223 */ /* 0x081fe20000000079 */
[-C--:B------:R-:W-:Y:S01]  /*0cc0*/  FFMA R123, R24, R7.reuse, R123 ;  /* 0x00000007187b7223 */ /* 0x080fe2000000007b */
        /* <DEDUP_REMOVED lines=11> */
[----:B------:R-:W-:-:S02]  /*0d80*/  FFMA R120, R35, R7, R120 ;  /* 0x0000000723787223 */ /* 0x000fc40000000078 */
[----:B------:R-:W0:Y:S01]  /*0d90*/  LDS R7, [R6+UR9+0x2a0] ;  /* 0x0002a00906077984 */ /* 0x000e220008000800 */
[-C--:B-1----:R-:W-:Y:S01]  /*0da0*/  FFMA R121, R36, R119.reuse, R121 ;  /* 0x0000007724797223 */ /* 0x082fe20000000079 */
[-C--:B------:R-:W-:Y:S01]  /*0db0*/  FFMA R118, R37, R119.reuse, R118 ;  /* 0x0000007725767223 */ /* 0x080fe20000000076 */
[-C--:B------:R-:W-:Y:S01]  /*0dc0*/  FFMA R123, R38, R119.reuse, R123 ;  /* 0x00000077267b7223 */ /* 0x080fe2000000007b */
[-C--:B------:R-:W-:Y:S01]  /*0dd0*/  FFMA R116, R39, R119.reuse, R116 ;  /* 0x0000007727747223 */ /* 0x080fe20000000074 */
[-C--:B------:R-:W-:Y:S01]  /*0de0*/  FFMA R117, R40, R119.reuse, R117 ;  /* 0x0000007728757223 */ /* 0x080fe20000000075 */
[-C--:B------:R-:W-:Y:S01]  /*0df0*/  FFMA R106, R41, R119.reuse, R106 ;  /* 0x00000077296a7223 */ /* 0x080fe2000000006a */
[-C--:B--2---:R-:W-:Y:S01]  /*0e00*/  FFMA R121, R50, R112.reuse, R121 ;  /* 0x0000007032797223 */ /* 0x084fe20000000079 */
[-C--:B------:R-:W-:Y:S01]  /*0e10*/  FFMA R118, R51, R112.reuse, R118 ;  /* 0x0000007033767223 */ /* 0x080fe20000000076 */
[-C--:B------:R-:W-:Y:S01]  /*0e20*/  FFMA R123, R52, R112.reuse, R123 ;  /* 0x00000070347b7223 */ /* 0x080fe2000000007b */
[----:B------:R-:W-:Y:S01]  /*0e30*/  FFMA R116, R53, R112, R116 ;  /* 0x0000007035747223 */ /* 0x000fe20000000074 */
[-C--:B------:R-:W-:Y:S01]  /*0e40*/  FFMA R121, R64, R124.reuse, R121 ;  /* 0x0000007c40797223 */ /* 0x080fe20000000079 */
[----:B------:R-:W-:Y:S01]  /*0e50*/  FFMA R118, R65, R124, R118 ;  /* 0x0000007c41767223 */ /* 0x000fe20000000076 */
[-C--:B------:R-:W-:Y:S01]  /*0e60*/  FFMA R117, R54, R112.reuse, R117 ;  /* 0x0000007036757223 */ /* 0x080fe20000000075 */
[----:B------:R-:W-:Y:S01]  /*0e70*/  FFMA R106, R55, R112, R106 ;  /* 0x00000070376a7223 */ /* 0x000fe2000000006a */
[-C--:B------:R-:W-:Y:S01]  /*0e80*/  FFMA R123, R66, R124.reuse, R123 ;  /* 0x0000007c427b7223 */ /* 0x080fe2000000007b */
[----:B------:R-:W-:Y:S01]  /*0e90*/  FFMA R116, R67, R124, R116 ;  /* 0x0000007c43747223 */ /* 0x000fe20000000074 */
[-C--:B------:R-:W-:Y:S01]  /*0ea0*/  FFMA R107, R42, R119.reuse, R107 ;  /* 0x000000772a6b7223 */ /* 0x080fe2000000006b */
[-C--:B------:R-:W-:Y:S01]  /*0eb0*/  FFMA R109, R44, R119.reuse, R109 ;  /* 0x000000772c6d7223 */ /* 0x080fe2000000006d */
[-C--:B------:R-:W-:Y:S01]  /*0ec0*/  FFMA R111, R46, R119.reuse, R111 ;  /* 0x000000772e6f7223 */ /* 0x080fe2000000006f */
[-C--:B------:R-:W-:Y:S01]  /*0ed0*/  FFMA R115, R48, R119.reuse, R115 ;  /* 0x0000007730737223 */ /* 0x080fe20000000073 */
[-C--:B------:R-:W-:Y:S01]  /*0ee0*/  FFMA R108, R43, R119.reuse, R108 ;  /* 0x000000772b6c7223 */ /* 0x080fe2000000006c */
[-C--:B------:R-:W-:Y:S01]  /*0ef0*/  FFMA R110, R45, R119.reuse, R110 ;  /* 0x000000772d6e7223 */ /* 0x080fe2000000006e */
[-C--:B------:R-:W-:Y:S01]  /*0f00*/  FFMA R114, R47, R119.reuse, R114 ;  /* 0x000000772f727223 */ /* 0x080fe20000000072 */
[----:B------:R-:W-:Y:S01]  /*0f10*/  FFMA R120, R49, R119, R120 ;  /* 0x0000007731787223 */ /* 0x000fe20000000078 */
[-C--:B------:R-:W-:Y:S01]  /*0f20*/  FFMA R121, R78, R122.reuse, R121 ;  /* 0x0000007a4e797223 */ /* 0x080fe20000000079 */
[-C--:B------:R-:W-:Y:S01]  /*0f30*/  FFMA R118, R79, R122.reuse, R118 ;  /* 0x0000007a4f767223 */ /* 0x080fe20000000076 */
        /* <DEDUP_REMOVED lines=12> */
[-C--:B0-----:R-:W-:Y:S01]  /*1000*/  FFMA R112, R92, R7.reuse, R121 ;  /* 0x000000075c707223 */ /* 0x081fe20000000079 */
[-C--:B------:R-:W-:Y:S01]  /*1010*/  FFMA R113, R93, R7.reuse, R118 ;  /* 0x000000075d717223 */ /* 0x080fe20000000076 */
[----:B------:R-:W-:Y:S01]  /*1020*/  UIADD3 UR9, UPT, UPT, UR9, 0x4, URZ ;  /* 0x0000000409097890 */ /* 0x000fe2000fffe0ff */
[-C--:B------:R-:W-:Y:S01]  /*1030*/  FFMA R118, R94, R7.reuse, R123 ;  /* 0x000000075e767223 */ /* 0x080fe2000000007b */
[-C--:B------:R-:W-:Y:S01]  /*1040*/  FFMA R119, R95, R7.reuse, R116 ;  /* 0x000000075f777223 */ /* 0x080fe20000000074 */
        /* <DEDUP_REMOVED lines=10> */
[----:B------:R-:W-:Y:S01]  /*10f0*/  UISETP.NE.AND UP1, UPT, UR9, 0x2b0, UPT ;  /* 0x000002b00900788c */ /* 0x000fe2000bf25270 */
[----:B------:R0:W-:Y:S01]  /*1100*/  STL.64 [UR7+-0x60], R112 ;  /* 0xffffa070ff007987 */ /* 0x0001e20008100a07 */
[-C--:B------:R-:W-:Y:S01]  /*1110*/  FFMA R107, R84, R122.reuse, R107 ;  /* 0x0000007a546b7223 */ /* 0x080fe2000000006b */
[-C--:B------:R-:W-:Y:S01]  /*1120*/  FFMA R109, R86, R122.reuse, R109 ;  /* 0x0000007a566d7223 */ /* 0x080fe2000000006d */
[-C--:B------:R-:W-:Y:S01]  /*1130*/  FFMA R111, R88, R122.reuse, R111 ;  /* 0x0000007a586f7223 */ /* 0x080fe2000000006f */
[----:B------:R1:W-:Y:S01]  /*1140*/  STL.64 [UR7+-0x40], R118 ;  /* 0xffffc076ff007987 */ /* 0x0003e20008100a07 */
[-C--:B------:R-:W-:Y:S01]  /*1150*/  FFMA R115, R90, R122.reuse, R115 ;  /* 0x0000007a5a737223 */ /* 0x080fe20000000073 */
[-C--:B------:R-:W-:Y:S01]  /*1160*/  FFMA R116, R85, R122.reuse, R108 ;  /* 0x0000007a55747223 */ /* 0x080fe2000000006c */
[-C--:B------:R-:W-:Y:S01]  /*1170*/  FFMA R114, R89, R122.reuse, R114 ;  /* 0x0000007a59727223 */ /* 0x080fe20000000072 */
[-C--:B------:R-:W-:Y:S01]  /*1180*/  FFMA R120, R91, R122.reuse, R120 ;  /* 0x0000007a5b787223 */ /* 0x080fe20000000078 */
[-C--:B0-----:R-:W-:Y:S01]  /*1190*/  FFMA R112, R96, R7.reuse, R117 ;  /* 0x0000000760707223 */ /* 0x081fe20000000075 */
[-C--:B------:R-:W-:Y:S01]  /*11a0*/  FFMA R113, R97, R7.reuse, R106 ;  /* 0x0000000761717223 */ /* 0x080fe2000000006a */
[----:B-1----:R-:W-:Y:S01]  /*11b0*/  FFMA R118, R87, R122, R110 ;  /* 0x0000007a57767223 */ /* 0x002fe2000000006e */
[----:B------:R-:W-:-:S03]  /*11c0*/  FFMA R106, R98, R7, R107 ;  /* 0x00000007626a7223 */ /* 0x000fc6000000006b */
[----:B------:R0:W-:Y:S01]  /*11d0*/  STL.64 [UR7+-0x20], R112 ;  /* 0xffffe070ff007987 */ /* 0x0001e20008100a07 */
[-C--:B------:R-:W-:Y:S01]  /*11e0*/  FFMA R108, R100, R7.reuse, R109 ;  /* 0x00000007646c7223 */ /* 0x080fe2000000006d */
[-C--:B------:R-:W-:Y:S01]  /*11f0*/  FFMA R110, R102, R7.reuse, R111 ;  /* 0x00000007666e7223 */ /* 0x080fe2000000006f */
[-C--:B------:R-:W-:Y:S01]  /*1200*/  FFMA R107, R99, R7.reuse, R116 ;  /* 0x00000007636b7223 */ /* 0x080fe20000000074 */
[-C--:B------:R-:W-:Y:S01]  /*1210*/  FFMA R109, R101, R7.reuse, R118 ;  /* 0x00000007656d7223 */ /* 0x080fe20000000076 */
[-C--:B------:R-:W-:Y:S01]  /*1220*/  FFMA R111, R103, R7.reuse, R114 ;  /* 0x00000007676f7223 */ /* 0x080fe20000000072 */
[-C--:B0-----:R-:W-:Y:S01]  /*1230*/  FFMA R112, R104, R7.reuse, R115 ;  /* 0x0000000768707223 */ /* 0x081fe20000000073 */
[----:B------:R-:W-:Y:S01]  /*1240*/  FFMA R113, R105, R7, R120 ;  /* 0x0000000769717223 */ /* 0x000fe20000000078 */
[----:B------:R1:W-:Y:S04]  /*1250*/  STL.64 [UR7], R106 ;  /* 0x0000006aff007987 */ /* 0x0003e80008100a07 */
[----:B------:R1:W-:Y:S04]  /*1260*/  STL.64 [UR7+0x20], R108 ;  /* 0x0000206cff007987 */ /* 0x0003e80008100a07 */
[----:B------:R1:W-:Y:S04]  /*1270*/  STL.64 [UR7+0x40], R110 ;  /* 0x0000406eff007987 */ /* 0x0003e80008100a07 */
[----:B------:R1:W-:Y:S01]  /*1280*/  STL.64 [UR7+0x60], R112 ;  /* 0x00006070ff007987 */ /* 0x0003e20008100a07 */
[----:B------:R-:W-:Y:S01]  /*1290*/  UIADD3 UR7, UPT, UPT, UR7, 0x8, URZ ;  /* 0x0000000807077890 */ /* 0x000fe2000fffe0ff */
[----:B------:R-:W-:Y:S11]  /*12a0*/  BRA.U UP1, `(.L_x_0) ;  /* 0xfffffff901147547 */ /* 0x000ff6000b83ffff */
[----:B------:R-:W-:-:S04]  /*12b0*/  UIADD3 UR5, UPT, UPT, UR5, 0x1, URZ ;  /* 0x0000000105057890 */ /* 0x000fc8000fffe0ff */
[----:B------:R-:W-:-:S09]  /*12c0*/  UISETP.NE.AND UP1, UPT, UR5, 0x4, UPT ;  /* 0x000000040500788c */ /* 0x000fd2000bf25270 */
[----:B------:R-:W-:Y:S05]  /*12d0*/  BRA.U UP1, `(.L_x_1) ;  /* 0xfffffff501007547 */ /* 0x000fea000b83ffff */
[----:B------:R-:W-:Y:S05]  /*12e0*/  BRA.U UP0, `(.L_x_2) ;  /* 0xffffffed00f07547 */ /* 0x000fea000b83ffff */
[----:B------:R-:W2:Y:S01]  /*12f0*/  LDL.128 R60, [R1] ;  /* 0x00000000013c7983 */ /* 0x000ea20000100c00 */
[----:B------:R-:W0:Y:S03]  /*1300*/  LDC.64 R6, c[0x0][0x390] ;  /* 0x0000e400ff067b82 */ /* 0x000e260000000a00 */
[----:B------:R-:W3:Y:S04]  /*1310*/  LDL.128 R8, [R1+0x20] ;  /* 0x0000200001087983 */ /* 0x000ee80000100c00 */
[----:B------:R-:W4:Y:S04]  /*1320*/  LDL.128 R12, [R1+0x40] ;  /* 0x00004000010c7983 */ /* 0x000f280000100c00 */
[----:B------:R-:W5:Y:S04]  /*1330*/  LDL.128 R16, [R1+0x60] ;  /* 0x0000600001107983 */ /* 0x000f680000100c00 */
        /* <DEDUP_REMOVED lines=9> */
[----:B------:R-:W5:Y:S01]  /*13d0*/  LDL.128 R56, [R1+0xd0] ;  /* 0x0000d00001387983 */ /* 0x000f620000100c00 */
[----:B------:R-:W-:Y:S01]  /*13e0*/  SHF.R.U32.HI R2, RZ, 0x3, R2 ;  /* 0x00000003ff027819 */ /* 0x000fe20000011602 */
[----:B------:R-:W1:Y:S02]  /*13f0*/  S2R R0, SR_CTAID.X ;  /* 0x0000000000007919 */ /* 0x000e640000002500 */
[----:B-1----:R-:W-:-:S05]  /*1400*/  SHF.R.U32.HI R3, RZ, 0x3, R0 ;  /* 0x00000003ff037819 */ /* 0x002fca0000011600 */
[----:B------:R-:W-:Y:S01]  /*1410*/  IMAD R2, R3, 0xe, R2 ;  /* 0x0000000e03027824 */ /* 0x000fe200078e0202 */
[----:B------:R-:W-:-:S04]  /*1420*/  LOP3.LUT R3, R0, 0x7, RZ, 0xc0, !PT ;  /* 0x0000000700037812 */ /* 0x000fc800078ec0ff */
[----:B------:R-:W-:-:S05]  /*1430*/  LEA R2, R2, R3, 0x5 ;  /* 0x0000000302027211 */ /* 0x000fca00078e28ff */
[----:B------:R-:W-:-:S04]  /*1440*/  IMAD R5, R2, 0x70, R5 ;  /* 0x0000007002057824 */ /* 0x000fc800078e0205 */
[----:B0-----:R-:W-:-:S05]  /*1450*/  IMAD.WIDE.U32 R2, R5, 0x4, R6 ;  /* 0x0000000405027825 */ /* 0x001fca00078e0006 */
[----:B--2---:R-:W-:Y:S04]  /*1460*/  STG.E desc[UR12][R2.64], R60 ;  /* 0x0000003c02007986 */ /* 0x004fe8000c10190c */
[----:B------:R-:W-:Y:S04]  /*1470*/  STG.E desc[UR12][R2.64+0x4], R61 ;  /* 0x0000043d02007986 */ /* 0x000fe8000c10190c */
[----:B------:R-:W-:Y:S04]  /*1480*/  STG.E desc[UR12][R2.64+0xe00], R62 ;  /* 0x000e003e02007986 */ /* 0x000fe8000c10190c */
[----:B------:R-:W-:Y:S04]  /*1490*/  STG.E desc[UR12][R2.64+0xe04], R63 ;  /* 0x000e043f02007986 */ /* 0x000fe8000c10190c */
[----:B---3--:R-:W-:Y:S04]  /*14a0*/  STG.E desc[UR12][R2.64+0x40], R8 ;  /* 0x0000400802007986 */ /* 0x008fe8000c10190c */
[----:B------:R-:W-:Y:S04]  /*14b0*/  STG.E desc[UR12][R2.64+0x44], R9 ;  /* 0x0000440902007986 */ /* 0x000fe8000c10190c */
[----:B------:R-:W-:Y:S04]  /*14c0*/  STG.E desc[UR12][R2.64+0xe40], R10 ;  /* 0x000e400a02007986 */ /* 0x000fe8000c10190c */
[----:B------:R-:W-:Y:S04]  /*14d0*/  STG.E desc[UR12][R2.64+0xe44], R11 ;  /* 0x000e440b02007986 */ /* 0x000fe8000c10190c */
[----:B----4-:R-:W-:Y:S04]  /*14e0*/  STG.E desc[UR12][R2.64+0x80], R12 ;  /* 0x0000800c02007986 */ /* 0x010fe8000c10190c */
[----:B------:R-:W-:Y:S04]  /*14f0*/  STG.E desc[UR12][R2.64+0x84], R13 ;  /* 0x0000840d02007986 */ /* 0x000fe8000c10190c */
[----:B------:R-:W-:Y:S04]  /*1500*/  STG.E desc[UR12][R2.64+0xe80], R14 ;  /* 0x000e800e02007986 */ /* 0x000fe8000c10190c */
[----:B------:R-:W-:Y:S04]  /*1510*/  STG.E desc[UR12][R2.64+0xe84], R15 ;  /* 0x000e840f02007986 */ /* 0x000fe8000c10190c */
[----:B-----5:R-:W-:Y:S04]  /*1520*/  STG.E desc[UR12][R2.64+0xc0], R16 ;  /* 0x0000c01002007986 */ /* 0x020fe8000c10190c */
[----:B------:R-:W-:Y:S04]  /*1530*/  STG.E desc[UR12][R2.64+0xc4], R17 ;  /* 0x0000c41102007986 */ /* 0x000fe8000c10190c */
        /* <DEDUP_REMOVED lines=41> */
[----:B------:R-:W-:Y:S01]  /*17d0*/  STG.E desc[UR12][R2.64+0x2b84], R59 ;  /* 0x002b843b02007986 */ /* 0x000fe2000c10190c */
[----:B------:R-:W-:Y:S05]  /*17e0*/  EXIT ;  /* 0x000000000000794d */ /* 0x000fea0003800000 */
.L_x_3:
[----:B------:R-:W-:-:S00]  /*17f0*/  BRA `(.L_x_3) ;  /* 0xfffffffc00fc7947 */ /* 0x000fc0000383ffff */
[----:B------:R-:W-:-:S00]  /*1800*/  NOP ;  /* 0x0000000000007918 */ /* 0x000fc00000000000 */
[----:B------:R-:W-:-:S00]  /*1810*/  NOP ;  /* 0x0000000000007918 */ /* 0x000fc00000000000 */
[----:B------:R-:W-:-:S00]  /*1820*/  NOP ;  /* 0x0000000000007918 */ /* 0x000fc00000000000 */
[----:B------:R-:W-:-:S00]  /*1830*/  NOP ;  /* 0x0000000000007918 */ /* 0x000fc00000000000 */
[----:B------:R-:W-:-:S00]  /*1840*/  NOP ;  /* 0x0000000000007918 */ /* 0x000fc00000000000 */
[----:B------:R-:W-:-:S00]  /*1850*/  NOP ;  /* 0x0000000000007918 */ /* 0x000fc00000000000 */
[----:B------:R-:W-:-:S00]  /*1860*/  NOP ;  /* 0x0000000000007918 */ /* 0x000fc00000000000 */
[----:B------:R-:W-:-:S00]  /*1870*/  NOP ;  /* 0x0000000000007918 */ /* 0x000fc00000000000 */
.L_x_4:


//--------------------- .nv.shared.main_kernel0   --------------------------
	.section	.nv.shared.main_kernel0,"aw",@nobits
	.sectionflags	@""
	.align	4
.nv.shared.main_kernel0:
	.zero		19840


//--------------------- .nv.shared.reserved.0     --------------------------
	.section	.nv.shared.reserved.0,"aw",@nobits
	.weak		__nv_reservedSMEM_offset_0_alias
	.size		__nv_reservedSMEM_offset_0_alias, 0, 64
	.other		__nv_reservedSMEM_offset_0_alias,@"STO_CUDA_RESERVED_SHARED STV_DEFAULT"
__nv_reservedSMEM_offset_0_alias:
	.zero		0
	.zero		64


//--------------------- .nv.constant0.main_kernel0 --------------------------
	.section	.nv.constant0.main_kernel0,"a",@progbits
	.sectionflags	@""
	.align	4
.nv.constant0.main_kernel0:
	.zero		920


//--------------------- SYMBOLS --------------------------

	.type		.nv.reservedSmem.offset0,@object
	.size		.nv.reservedSmem.offset0,0x4
	.type		.nv.reservedSmem.cap,@object
	.size		.nv.reservedSmem.cap,0x4
